//
// Generated by NVIDIA NVVM Compiler
//
// Compiler Build ID: CL-36424714
// Cuda compilation tools, release 13.0, V13.0.88
// Based on NVVM 20.0.0
//

.version 9.0
.target sm_100
.address_size 64

	// .globl	_Z9diffusionPfmfii

.visible .entry _Z9diffusionPfmfii(
	.param .u64 .ptr .align 1 _Z9diffusionPfmfii_param_0,
	.param .u64 _Z9diffusionPfmfii_param_1,
	.param .f32 _Z9diffusionPfmfii_param_2,
	.param .u32 _Z9diffusionPfmfii_param_3,
	.param .u32 _Z9diffusionPfmfii_param_4
)
{
	.reg .pred 	%p<18>;
	.reg .b32 	%r<26>;
	.reg .b32 	%f<53>;
	.reg .b64 	%rd<14>;

	ld.param.u64 	%rd4, [_Z9diffusionPfmfii_param_0];
	ld.param.u64 	%rd5, [_Z9diffusionPfmfii_param_1];
	ld.param.f32 	%f2, [_Z9diffusionPfmfii_param_2];
	ld.param.u32 	%r8, [_Z9diffusionPfmfii_param_3];
	ld.param.u32 	%r9, [_Z9diffusionPfmfii_param_4];
	setp.lt.s32 	%p2, %r9, 1;
	@%p2 bra 	$L__BB0_17;
	mov.u32 	%r10, %tid.x;
	mov.u32 	%r11, %ntid.x;
	mov.u32 	%r12, %ctaid.x;
	mad.lo.s32 	%r13, %r12, %r11, %r10;
	mov.u32 	%r15, %tid.y;
	mov.u32 	%r16, %ntid.y;
	mov.u32 	%r17, %ctaid.y;
	mad.lo.s32 	%r18, %r17, %r16, %r15;
	cvta.to.global.u64 	%rd6, %rd4;
	setp.ne.s32 	%p3, %r13, 0;
	add.s32 	%r20, %r8, -1;
	setp.ne.s32 	%p4, %r13, %r20;
	and.pred  	%p5, %p3, %p4;
	add.s32 	%r21, %r18, -1;
	setp.ne.s32 	%p6, %r18, 0;
	and.pred  	%p7, %p6, %p5;
	setp.ne.s32 	%p8, %r18, %r20;
	and.pred  	%p1, %p7, %p8;
	cvt.u64.u32 	%rd7, %r18;
	mad.lo.s64 	%rd8, %rd5, %rd7, %rd6;
	cvt.u64.u32 	%rd9, %r21;
	mad.lo.s64 	%rd10, %rd5, %rd9, %rd6;
	add.s32 	%r22, %r18, 1;
	cvt.u64.u32 	%rd11, %r22;
	mad.lo.s64 	%rd12, %rd5, %rd11, %rd6;
	mul.wide.s32 	%rd13, %r13, 4;
	add.s64 	%rd1, %rd10, %rd13;
	add.s64 	%rd2, %rd12, %rd13;
	add.s64 	%rd3, %rd8, %rd13;
	fma.rn.f32 	%f1, %f2, 0fC0800000, 0f3F800000;
	and.b32  	%r1, %r9, 3;
	setp.lt.u32 	%p9, %r9, 4;
	@%p9 bra 	$L__BB0_12;
	and.b32  	%r23, %r9, 2147483644;
	neg.s32 	%r24, %r23;
	not.pred 	%p10, %p1;
$L__BB0_3:
	@%p10 bra 	$L__BB0_5;
	ld.global.f32 	%f3, [%rd1];
	ld.global.f32 	%f4, [%rd2];
	ld.global.f32 	%f5, [%rd3+-4];
	ld.global.f32 	%f6, [%rd3+4];
	bar.sync 	0;
	ld.global.f32 	%f7, [%rd3];
	mul.f32 	%f8, %f1, %f7;
	add.f32 	%f9, %f3, %f4;
	add.f32 	%f10, %f9, %f5;
	add.f32 	%f11, %f10, %f6;
	fma.rn.f32 	%f12, %f2, %f11, %f8;
	st.global.f32 	[%rd3], %f12;
$L__BB0_5:
	bar.sync 	0;
	@%p10 bra 	$L__BB0_7;
	ld.global.f32 	%f13, [%rd1];
	ld.global.f32 	%f14, [%rd2];
	ld.global.f32 	%f15, [%rd3+-4];
	ld.global.f32 	%f16, [%rd3+4];
	bar.sync 	0;
	ld.global.f32 	%f17, [%rd3];
	mul.f32 	%f18, %f1, %f17;
	add.f32 	%f19, %f13, %f14;
	add.f32 	%f20, %f19, %f15;
	add.f32 	%f21, %f20, %f16;
	fma.rn.f32 	%f22, %f2, %f21, %f18;
	st.global.f32 	[%rd3], %f22;
$L__BB0_7:
	bar.sync 	0;
	@%p10 bra 	$L__BB0_9;
	ld.global.f32 	%f23, [%rd1];
	ld.global.f32 	%f24, [%rd2];
	ld.global.f32 	%f25, [%rd3+-4];
	ld.global.f32 	%f26, [%rd3+4];
	bar.sync 	0;
	ld.global.f32 	%f27, [%rd3];
	mul.f32 	%f28, %f1, %f27;
	add.f32 	%f29, %f23, %f24;
	add.f32 	%f30, %f29, %f25;
	add.f32 	%f31, %f30, %f26;
	fma.rn.f32 	%f32, %f2, %f31, %f28;
	st.global.f32 	[%rd3], %f32;
$L__BB0_9:
	bar.sync 	0;
	@%p10 bra 	$L__BB0_11;
	ld.global.f32 	%f33, [%rd1];
	ld.global.f32 	%f34, [%rd2];
	ld.global.f32 	%f35, [%rd3+-4];
	ld.global.f32 	%f36, [%rd3+4];
	bar.sync 	0;
	ld.global.f32 	%f37, [%rd3];
	mul.f32 	%f38, %f1, %f37;
	add.f32 	%f39, %f33, %f34;
	add.f32 	%f40, %f39, %f35;
	add.f32 	%f41, %f40, %f36;
	fma.rn.f32 	%f42, %f2, %f41, %f38;
	st.global.f32 	[%rd3], %f42;
$L__BB0_11:
	bar.sync 	0;
	add.s32 	%r24, %r24, 4;
	setp.ne.s32 	%p14, %r24, 0;
	@%p14 bra 	$L__BB0_3;
$L__BB0_12:
	setp.eq.s32 	%p15, %r1, 0;
	@%p15 bra 	$L__BB0_17;
	neg.s32 	%r25, %r1;
	not.pred 	%p16, %p1;
$L__BB0_14:
	.pragma "nounroll";
	@%p16 bra 	$L__BB0_16;
	ld.global.f32 	%f43, [%rd1];
	ld.global.f32 	%f44, [%rd2];
	ld.global.f32 	%f45, [%rd3+-4];
	ld.global.f32 	%f46, [%rd3+4];
	bar.sync 	0;
	ld.global.f32 	%f47, [%rd3];
	mul.f32 	%f48, %f1, %f47;
	add.f32 	%f49, %f43, %f44;
	add.f32 	%f50, %f49, %f45;
	add.f32 	%f51, %f50, %f46;
	fma.rn.f32 	%f52, %f2, %f51, %f48;
	st.global.f32 	[%rd3], %f52;
$L__BB0_16:
	bar.sync 	0;
	add.s32 	%r25, %r25, 1;
	setp.ne.s32 	%p17, %r25, 0;
	@%p17 bra 	$L__BB0_14;
$L__BB0_17:
	ret;

}


// ===== COMPILED SASS (sm_100) =====

	.target	sm_100

	.elftype	@"ET_EXEC"


//--------------------- .note.nv.tkinfo           --------------------------
	.section	.note.nv.tkinfo,"",@"SHT_NOTE"
	.sectionflags	@"SHF_NOTE_NV_TKINFO"
	.tkinfo
        /*0018*/ 	.word	0x00000002
        /*0030*/ 	.string	""
        /*0030*/ 	.string	"ptxas"
        /*0030*/ 	.string	"Cuda compilation tools, release 13.0, V13.0.88"
        /*0030*/ 	.string	"Build cuda_13.0.r13.0/compiler.36424714_0"
        /*0030*/ 	.string	"-arch sm_100 -m 64 "



//--------------------- .note.nv.cuinfo           --------------------------
	.section	.note.nv.cuinfo,"",@"SHT_NOTE"
	.sectionflags	@"SHF_NOTE_NV_CUINFO"
        /*0018*/ 	.short	0x0002
        /*001a*/ 	.short	0x0064
        /*001c*/ 	.short	0x0082
	.zero		2


//--------------------- .nv.info                  --------------------------
	.section	.nv.info,"",@"SHT_CUDA_INFO"
	.align	4


	//----- nvinfo : EIATTR_REGCOUNT
	.align		4
        /*0000*/ 	.byte	0x04, 0x2f
        /*0002*/ 	.short	(.L_1 - .L_0)
	.align		4
.L_0:
        /*0004*/ 	.word	index@(_Z9diffusionPfmfii)
        /*0008*/ 	.word	0x00000014


	//----- nvinfo : EIATTR_FRAME_SIZE
	.align		4
.L_1:
        /*000c*/ 	.byte	0x04, 0x11
        /*000e*/ 	.short	(.L_3 - .L_2)
	.align		4
.L_2:
        /*0010*/ 	.word	index@(_Z9diffusionPfmfii)
        /*0014*/ 	.word	0x00000000


	//----- nvinfo : EIATTR_MIN_STACK_SIZE
	.align		4
.L_3:
        /*0018*/ 	.byte	0x04, 0x12
        /*001a*/ 	.short	(.L_5 - .L_4)
	.align		4
.L_4:
        /*001c*/ 	.word	index@(_Z9diffusionPfmfii)
        /*0020*/ 	.word	0x00000000
.L_5:


//--------------------- .nv.compat                --------------------------
	.section	.nv.compat,"",@"SHT_CUDA_COMPAT_INFO"
	.align	4
        /*0000*/ 	.byte	0x02, 0x09, 0x00, 0x00, 0x02, 0x02, 0x01, 0x00, 0x02, 0x05, 0x05, 0x00, 0x03, 0x07, 0x01, 0x01
        /*0010*/ 	.byte	0x02, 0x03, 0x00, 0x00, 0x02, 0x06, 0x01, 0x00, 0x04, 0x0b, 0x08, 0x00, 0x09, 0x00, 0x00, 0x00
        /*0020*/ 	.byte	0x00, 0x00, 0x00, 0x00


//--------------------- .nv.info._Z9diffusionPfmfii --------------------------
	.section	.nv.info._Z9diffusionPfmfii,"",@"SHT_CUDA_INFO"
	.sectionflags	@""
	.align	4


	//----- nvinfo : EIATTR_CUDA_API_VERSION
	.align		4
        /*0000*/ 	.byte	0x04, 0x37
        /*0002*/ 	.short	(.L_7 - .L_6)
.L_6:
        /*0004*/ 	.word	0x00000082


	//----- nvinfo : EIATTR_KPARAM_INFO
	.align		4
.L_7:
        /*0008*/ 	.byte	0x04, 0x17
        /*000a*/ 	.short	(.L_9 - .L_8)
.L_8:
        /*000c*/ 	.word	0x00000000
        /*0010*/ 	.short	0x0004
        /*0012*/ 	.short	0x0018
        /*0014*/ 	.byte	0x00, 0xf0, 0x11, 0x00


	//----- nvinfo : EIATTR_KPARAM_INFO
	.align		4
.L_9:
        /*0018*/ 	.byte	0x04, 0x17
        /*001a*/ 	.short	(.L_11 - .L_10)
.L_10:
        /*001c*/ 	.word	0x00000000
        /*0020*/ 	.short	0x0003
        /*0022*/ 	.short	0x0014
        /*0024*/ 	.byte	0x00, 0xf0, 0x11, 0x00


	//----- nvinfo : EIATTR_KPARAM_INFO
	.align		4
.L_11:
        /*0028*/ 	.byte	0x04, 0x17
        /*002a*/ 	.short	(.L_13 - .L_12)
.L_12:
        /*002c*/ 	.word	0x00000000
        /*0030*/ 	.short	0x0002
        /*0032*/ 	.short	0x0010
        /*0034*/ 	.byte	0x00, 0xf0, 0x11, 0x00


	//----- nvinfo : EIATTR_KPARAM_INFO
	.align		4
.L_13:
        /*0038*/ 	.byte	0x04, 0x17
        /*003a*/ 	.short	(.L_15 - .L_14)
.L_14:
        /*003c*/ 	.word	0x00000000
        /*0040*/ 	.short	0x0001
        /*0042*/ 	.short	0x0008
        /*0044*/ 	.byte	0x00, 0xf0, 0x21, 0x00


	//----- nvinfo : EIATTR_KPARAM_INFO
	.align		4
.L_15:
        /*0048*/ 	.byte	0x04, 0x17
        /*004a*/ 	.short	(.L_17 - .L_16)
.L_16:
        /*004c*/ 	.word	0x00000000
        /*0050*/ 	.short	0x0000
        /*0052*/ 	.short	0x0000
        /*0054*/ 	.byte	0x00, 0xf5, 0x21, 0x00


	//----- nvinfo : EIATTR_SPARSE_MMA_MASK
	.align		4
.L_17:
        /*0058*/ 	.byte	0x03, 0x50
        /*005a*/ 	.short	0x0000


	//----- nvinfo : EIATTR_MAXREG_COUNT
	.align		4
        /*005c*/ 	.byte	0x03, 0x1b
        /*005e*/ 	.short	0x00ff


	//----- nvinfo : EIATTR_NUM_BARRIERS
	.align		4
        /*0060*/ 	.byte	0x02, 0x4c
        /*0062*/ 	.byte	0x01
	.zero		1


	//----- nvinfo : EIATTR_MERCURY_ISA_VERSION
	.align		4
        /*0064*/ 	.byte	0x03, 0x5f
        /*0066*/ 	.short	0x0101


	//----- nvinfo : EIATTR_VRC_CTA_INIT_COUNT
	.align		4
        /*0068*/ 	.byte	0x02, 0x4a
	.zero		1
	.zero		1


	//----- nvinfo : EIATTR_EXIT_INSTR_OFFSETS
	.align		4
        /*006c*/ 	.byte	0x04, 0x1c
        /*006e*/ 	.short	(.L_19 - .L_18)


	//   ....[0]....
.L_18:
        /*0070*/ 	.word	0x00000030


	//   ....[1]....
        /*0074*/ 	.word	0x00000640


	//   ....[2]....
        /*0078*/ 	.word	0x000007a0


	//----- nvinfo : EIATTR_CRS_STACK_SIZE
	.align		4
.L_19:
        /*007c*/ 	.byte	0x04, 0x1e
        /*007e*/ 	.short	(.L_21 - .L_20)
.L_20:
        /*0080*/ 	.word	0x00000000


	//----- nvinfo : EIATTR_CBANK_PARAM_SIZE
	.align		4
.L_21:
        /*0084*/ 	.byte	0x03, 0x19
        /*0086*/ 	.short	0x001c


	//----- nvinfo : EIATTR_PARAM_CBANK
	.align		4
        /*0088*/ 	.byte	0x04, 0x0a
        /*008a*/ 	.short	(.L_23 - .L_22)
	.align		4
.L_22:
        /*008c*/ 	.word	index@(.nv.constant0._Z9diffusionPfmfii)
        /*0090*/ 	.short	0x0380
        /*0092*/ 	.short	0x001c


	//----- nvinfo : EIATTR_SW_WAR
	.align		4
.L_23:
        /*0094*/ 	.byte	0x04, 0x36
        /*0096*/ 	.short	(.L_25 - .L_24)
.L_24:
        /*0098*/ 	.word	0x00000008
.L_25:


//--------------------- .nv.callgraph             --------------------------
	.section	.nv.callgraph,"",@"SHT_CUDA_CALLGRAPH"
	.align	4
	.sectionentsize	8
	.align		4
        /*0000*/ 	.word	0x00000000
	.align		4
        /*0004*/ 	.word	0xffffffff
	.align		4
        /*0008*/ 	.word	0x00000000
	.align		4
        /*000c*/ 	.word	0xfffffffe
	.align		4
        /*0010*/ 	.word	0x00000000
	.align		4
        /*0014*/ 	.word	0xfffffffd
	.align		4
        /*0018*/ 	.word	0x00000000
	.align		4
        /*001c*/ 	.word	0xfffffffc


//--------------------- .text._Z9diffusionPfmfii  --------------------------
	.section	.text._Z9diffusionPfmfii,"ax",@progbits
	.align	128
        .global         _Z9diffusionPfmfii
        .type           _Z9diffusionPfmfii,@function
        .size           _Z9diffusionPfmfii,(.L_x_5 - _Z9diffusionPfmfii)
        .other          _Z9diffusionPfmfii,@"STO_CUDA_ENTRY STV_DEFAULT"
_Z9diffusionPfmfii:
.text._Z9diffusionPfmfii:
[----:B------:R-:W-:Y:S08]  /*0000*/  LDC R1, c[0x0][0x37c] ;  /* 0x0000df00ff017b82 */ /* 0x000ff00000000800 */
[----:B------:R-:W0:Y:S02]  /*0010*/  LDC R3, c[0x0][0x398] ;  /* 0x0000e600ff037b82 */ /* 0x000e240000000800 */
[----:B0-----:R-:W-:-:S13]  /*0020*/  ISETP.GE.AND P0, PT, R3, 0x1, PT ;  /* 0x000000010300780c */ /* 0x001fda0003f06270 */
[----:B------:R-:W-:Y:S05]  /*0030*/  @!P0 EXIT ;  /* 0x000000000000894d */ /* 0x000fea0003800000 */
[----:B------:R-:W0:Y:S01]  /*0040*/  S2R R8, SR_TID.X ;  /* 0x0000000000087919 */ /* 0x000e220000002100 */
[----:B------:R-:W1:Y:S01]  /*0050*/  LDC.64 R10, c[0x0][0x390] ;  /* 0x0000e400ff0a7b82 */ /* 0x000e620000000a00 */
[----:B------:R-:W0:Y:S01]  /*0060*/  LDCU UR4, c[0x0][0x360] ;  /* 0x00006c00ff0477ac */ /* 0x000e220008000800 */
[----:B------:R-:W-:Y:S01]  /*0070*/  ISETP.GE.U32.AND P2, PT, R3, 0x4, PT ;  /* 0x000000040300780c */ /* 0x000fe20003f46070 */
[----:B------:R-:W0:Y:S01]  /*0080*/  S2R R7, SR_CTAID.X ;  /* 0x0000000000077919 */ /* 0x000e220000002500 */
[----:B------:R-:W2:Y:S01]  /*0090*/  LDCU UR5, c[0x0][0x364] ;  /* 0x00006c80ff0577ac */ /* 0x000ea20008000800 */
[----:B------:R-:W2:Y:S03]  /*00a0*/  S2R R9, SR_TID.Y ;  /* 0x0000000000097919 */ /* 0x000ea60000002200 */
[----:B------:R-:W3:Y:S01]  /*00b0*/  LDC.64 R4, c[0x0][0x380] ;  /* 0x0000e000ff047b82 */ /* 0x000ee20000000a00 */
[----:B------:R-:W3:Y:S01]  /*00c0*/  LDCU.64 UR6, c[0x0][0x388] ;  /* 0x00007100ff0677ac */ /* 0x000ee20008000a00 */
[----:B------:R-:W2:Y:S01]  /*00d0*/  S2R R0, SR_CTAID.Y ;  /* 0x0000000000007919 */ /* 0x000ea20000002600 */
[----:B-1----:R-:W-:Y:S01]  /*00e0*/  IADD3 R2, PT, PT, R11, -0x1, RZ ;  /* 0xffffffff0b027810 */ /* 0x002fe20007ffe0ff */
[----:B0-----:R-:W-:-:S02]  /*00f0*/  IMAD R8, R7, UR4, R8 ;  /* 0x0000000407087c24 */ /* 0x001fc4000f8e0208 */
[----:B------:R-:W-:-:S03]  /*0100*/  HFMA2 R7, -RZ, RZ, 2.25, 0 ;  /* 0x40800000ff077431 */ /* 0x000fc600000001ff */
[----:B------:R-:W-:Y:S01]  /*0110*/  ISETP.NE.AND P0, PT, R8, R2, PT ;  /* 0x000000020800720c */ /* 0x000fe20003f05270 */
[----:B--2---:R-:W-:-:S03]  /*0120*/  IMAD R9, R0, UR5, R9 ;  /* 0x0000000500097c24 */ /* 0x004fc6000f8e0209 */
[----:B------:R-:W-:Y:S01]  /*0130*/  ISETP.NE.AND P0, PT, R8, RZ, P0 ;  /* 0x000000ff0800720c */ /* 0x000fe20000705270 */
[----:B------:R-:W0:Y:S01]  /*0140*/  LDCU.64 UR4, c[0x0][0x358] ;  /* 0x00006b00ff0477ac */ /* 0x000e220008000a00 */
[----:B------:R-:W-:Y:S01]  /*0150*/  FFMA R0, R10, -R7, 1 ;  /* 0x3f8000000a007423 */ /* 0x000fe20000000807 */
[C---:B---3--:R-:W-:Y:S01]  /*0160*/  IMAD.WIDE.U32 R6, R9.reuse, UR6, R4 ;  /* 0x0000000609067c25 */ /* 0x048fe2000f8e0004 */
[C---:B------:R-:W-:Y:S02]  /*0170*/  IADD3 R13, PT, PT, R9.reuse, -0x1, RZ ;  /* 0xffffffff090d7810 */ /* 0x040fe40007ffe0ff */
[C---:B------:R-:W-:Y:S01]  /*0180*/  IADD3 R15, PT, PT, R9.reuse, 0x1, RZ ;  /* 0x00000001090f7810 */ /* 0x040fe20007ffe0ff */
[C---:B------:R-:W-:Y:S01]  /*0190*/  IMAD R7, R9.reuse, UR7, R7 ;  /* 0x0000000709077c24 */ /* 0x040fe2000f8e0207 */
[----:B------:R-:W-:Y:S01]  /*01a0*/  ISETP.NE.AND P0, PT, R9, RZ, P0 ;  /* 0x000000ff0900720c */ /* 0x000fe20000705270 */
[----:B------:R-:W-:-:S03]  /*01b0*/  IMAD.WIDE.U32 R10, R13, UR6, R4 ;  /* 0x000000060d0a7c25 */ /* 0x000fc6000f8e0004 */
[----:B------:R-:W-:Y:S01]  /*01c0*/  ISETP.NE.AND P0, PT, R9, R2, P0 ;  /* 0x000000020900720c */ /* 0x000fe20000705270 */
[----:B------:R-:W-:Y:S01]  /*01d0*/  IMAD.WIDE.U32 R4, R15, UR6, R4 ;  /* 0x000000060f047c25 */ /* 0x000fe2000f8e0004 */
[----:B------:R-:W-:-:S03]  /*01e0*/  LOP3.LUT R2, R3, 0x3, RZ, 0xc0, !PT ;  /* 0x0000000303027812 */ /* 0x000fc600078ec0ff */
[----:B------:R-:W-:Y:S01]  /*01f0*/  IMAD R11, R13, UR7, R11 ;  /* 0x000000070d0b7c24 */ /* 0x000fe2000f8e020b */
[----:B------:R-:W-:Y:S01]  /*0200*/  MOV R12, R4 ;  /* 0x00000004000c7202 */ /* 0x000fe20000000f00 */
[----:B------:R-:W-:Y:S01]  /*0210*/  IMAD R13, R15, UR7, R5 ;  /* 0x000000070f0d7c24 */ /* 0x000fe2000f8e0205 */
[----:B------:R-:W-:Y:S01]  /*0220*/  ISETP.NE.AND P1, PT, R2, RZ, PT ;  /* 0x000000ff0200720c */ /* 0x000fe20003f25270 */
[----:B------:R-:W-:-:S04]  /*0230*/  IMAD.WIDE R4, R8, 0x4, R6 ;  /* 0x0000000408047825 */ /* 0x000fc800078e0206 */
[----:B------:R-:W-:-:S04]  /*0240*/  IMAD.WIDE R6, R8, 0x4, R10 ;  /* 0x0000000408067825 */ /* 0x000fc800078e020a */
[----:B------:R-:W-:Y:S01]  /*0250*/  IMAD.WIDE R8, R8, 0x4, R12 ;  /* 0x0000000408087825 */ /* 0x000fe200078e020c */
[----:B0-----:R-:W-:Y:S06]  /*0260*/  @!P2 BRA `(.L_x_0) ;  /* 0x0000000000f4a947 */ /* 0x001fec0003800000 */
[----:B------:R-:W-:-:S04]  /*0270*/  LOP3.LUT R3, R3, 0x7ffffffc, RZ, 0xc0, !PT ;  /* 0x7ffffffc03037812 */ /* 0x000fc800078ec0ff */
[----:B------:R-:W-:-:S07]  /*0280*/  IADD3 R3, PT, PT, -R3, RZ, RZ ;  /* 0x000000ff03037210 */ /* 0x000fce0007ffe1ff */
.L_x_1:
[----:B------:R-:W2:Y:S01]  /*0290*/  @P0 LDG.E R10, desc[UR4][R6.64] ;  /* 0x00000004060a0981 */ /* 0x000ea2000c1e1900 */
[----:B------:R-:W0:Y:S03]  /*02a0*/  @P0 LDC R14, c[0x0][0x390] ;  /* 0x0000e400ff0e0b82 */ /* 0x000e260000000800 */
[----:B------:R-:W2:Y:S04]  /*02b0*/  @P0 LDG.E R11, desc[UR4][R8.64] ;  /* 0x00000004080b0981 */ /* 0x000ea8000c1e1900 */
[----:B------:R-:W3:Y:S04]  /*02c0*/  @P0 LDG.E R12, desc[UR4][R4.64+-0x4] ;  /* 0xfffffc04040c0981 */ /* 0x000ee8000c1e1900 */
[----:B------:R-:W4:Y:S01]  /*02d0*/  @P0 LDG.E R13, desc[UR4][R4.64+0x4] ;  /* 0x00000404040d0981 */ /* 0x000f22000c1e1900 */
[----:B------:R-:W-:Y:S06]  /*02e0*/  @P0 BAR.SYNC.DEFER_BLOCKING 0x0 ;  /* 0x0000000000000b1d */ /* 0x000fec0000010000 */
[----:B-1----:R-:W5:Y:S01]  /*02f0*/  @P0 LDG.E R15, desc[UR4][R4.64] ;  /* 0x00000004040f0981 */ /* 0x002f62000c1e1900 */
[----:B--2---:R-:W-:-:S04]  /*0300*/  @P0 FADD R11, R10, R11 ;  /* 0x0000000b0a0b0221 */ /* 0x004fc80000000000 */
[----:B---3--:R-:W-:-:S04]  /*0310*/  @P0 FADD R12, R12, R11 ;  /* 0x0000000b0c0c0221 */ /* 0x008fc80000000000 */
[----:B----4-:R-:W-:Y:S01]  /*0320*/  @P0 FADD R12, R13, R12 ;  /* 0x0000000c0d0c0221 */ /* 0x010fe20000000000 */
[----:B-----5:R-:W-:-:S04]  /*0330*/  @P0 FMUL R15, R0, R15 ;  /* 0x0000000f000f0220 */ /* 0x020fc80000400000 */
[----:B0-----:R-:W-:Y:S02]  /*0340*/  @P0 FFMA R15, R12, R14, R15 ;  /* 0x0000000e0c0f0223 */ /* 0x001fe4000000000f */
[----:B------:R-:W0:Y:S03]  /*0350*/  @P0 LDC R14, c[0x0][0x390] ;  /* 0x0000e400ff0e0b82 */ /* 0x000e260000000800 */
[----:B------:R1:W-:Y:S05]  /*0360*/  @P0 STG.E desc[UR4][R4.64], R15 ;  /* 0x0000000f04000986 */ /* 0x0003ea000c101904 */
[----:B------:R-:W-:Y:S06]  /*0370*/  BAR.SYNC.DEFER_BLOCKING 0x0 ;  /* 0x0000000000007b1d */ /* 0x000fec0000010000 */
[----:B------:R-:W2:Y:S04]  /*0380*/  @P0 LDG.E R10, desc[UR4][R6.64] ;  /* 0x00000004060a0981 */ /* 0x000ea8000c1e1900 */
[----:B------:R-:W2:Y:S04]  /*0390*/  @P0 LDG.E R11, desc[UR4][R8.64] ;  /* 0x00000004080b0981 */ /* 0x000ea8000c1e1900 */
[----:B------:R-:W3:Y:S04]  /*03a0*/  @P0 LDG.E R12, desc[UR4][R4.64+-0x4] ;  /* 0xfffffc04040c0981 */ /* 0x000ee8000c1e1900 */
[----:B------:R-:W4:Y:S01]  /*03b0*/  @P0 LDG.E R13, desc[UR4][R4.64+0x4] ;  /* 0x00000404040d0981 */ /* 0x000f22000c1e1900 */
[----:B------:R-:W-:Y:S06]  /*03c0*/  @P0 BAR.SYNC.DEFER_BLOCKING 0x0 ;  /* 0x0000000000000b1d */ /* 0x000fec0000010000 */
[----:B------:R-:W5:Y:S01]  /*03d0*/  @P0 LDG.E R17, desc[UR4][R4.64] ;  /* 0x0000000404110981 */ /* 0x000f62000c1e1900 */
        /* <DEDUP_REMOVED lines=8> */
[----:B------:R-:W3:Y:S04]  /*0460*/  @P0 LDG.E R10, desc[UR4][R6.64] ;  /* 0x00000004060a0981 */ /* 0x000ee8000c1e1900 */
[----:B------:R-:W3:Y:S04]  /*0470*/  @P0 LDG.E R11, desc[UR4][R8.64] ;  /* 0x00000004080b0981 */ /* 0x000ee8000c1e1900 */
[----:B------:R-:W4:Y:S04]  /*0480*/  @P0 LDG.E R12, desc[UR4][R4.64+-0x4] ;  /* 0xfffffc04040c0981 */ /* 0x000f28000c1e1900 */
[----:B------:R-:W5:Y:S01]  /*0490*/  @P0 LDG.E R13, desc[UR4][R4.64+0x4] ;  /* 0x00000404040d0981 */ /* 0x000f62000c1e1900 */
[----:B------:R-:W-:Y:S06]  /*04a0*/  @P0 BAR.SYNC.DEFER_BLOCKING 0x0 ;  /* 0x0000000000000b1d */ /* 0x000fec0000010000 */
[----:B-1----:R-:W2:Y:S01]  /*04b0*/  @P0 LDG.E R15, desc[UR4][R4.64] ;  /* 0x00000004040f0981 */ /* 0x002ea2000c1e1900 */
[----:B---3--:R-:W-:-:S04]  /*04c0*/  @P0 FADD R11, R10, R11 ;  /* 0x0000000b0a0b0221 */ /* 0x008fc80000000000 */
[----:B----4-:R-:W-:-:S04]  /*04d0*/  @P0 FADD R12, R12, R11 ;  /* 0x0000000b0c0c0221 */ /* 0x010fc80000000000 */
[----:B-----5:R-:W-:Y:S01]  /*04e0*/  @P0 FADD R12, R13, R12 ;  /* 0x0000000c0d0c0221 */ /* 0x020fe20000000000 */
[----:B--2---:R-:W-:-:S04]  /*04f0*/  @P0 FMUL R15, R0, R15 ;  /* 0x0000000f000f0220 */ /* 0x004fc80000400000 */
        /* <DEDUP_REMOVED lines=10> */
[----:B------:R-:W-:-:S04]  /*05a0*/  IADD3 R3, PT, PT, R3, 0x4, RZ ;  /* 0x0000000403037810 */ /* 0x000fc80007ffe0ff */
[----:B------:R-:W-:Y:S01]  /*05b0*/  ISETP.NE.AND P2, PT, R3, RZ, PT ;  /* 0x000000ff0300720c */ /* 0x000fe20003f45270 */
[----:B--2---:R-:W-:-:S04]  /*05c0*/  @P0 FADD R11, R10, R11 ;  /* 0x0000000b0a0b0221 */ /* 0x004fc80000000000 */
[----:B---3--:R-:W-:-:S04]  /*05d0*/  @P0 FADD R12, R12, R11 ;  /* 0x0000000b0c0c0221 */ /* 0x008fc80000000000 */
[----:B----4-:R-:W-:Y:S01]  /*05e0*/  @P0 FADD R12, R13, R12 ;  /* 0x0000000c0d0c0221 */ /* 0x010fe20000000000 */
[----:B-----5:R-:W-:-:S04]  /*05f0*/  @P0 FMUL R17, R0, R17 ;  /* 0x0000001100110220 */ /* 0x020fc80000400000 */
[----:B0-----:R-:W-:-:S05]  /*0600*/  @P0 FFMA R17, R12, R14, R17 ;  /* 0x0000000e0c110223 */ /* 0x001fca0000000011 */
[----:B------:R1:W-:Y:S01]  /*0610*/  @P0 STG.E desc[UR4][R4.64], R17 ;  /* 0x0000001104000986 */ /* 0x0003e2000c101904 */
[----:B------:R-:W-:Y:S06]  /*0620*/  BAR.SYNC.DEFER_BLOCKING 0x0 ;  /* 0x0000000000007b1d */ /* 0x000fec0000010000 */
[----:B------:R-:W-:Y:S05]  /*0630*/  @P2 BRA `(.L_x_1) ;  /* 0xfffffffc00142947 */ /* 0x000fea000383ffff */
.L_x_0:
[----:B------:R-:W-:Y:S05]  /*0640*/  @!P1 EXIT ;  /* 0x000000000000994d */ /* 0x000fea0003800000 */
[----:B------:R-:W-:Y:S01]  /*0650*/  IADD3 R2, PT, PT, -R2, RZ, RZ ;  /* 0x000000ff02027210 */ /* 0x000fe20007ffe1ff */
[----:B------:R-:W0:Y:S06]  /*0660*/  LDCU UR6, c[0x0][0x390] ;  /* 0x00007200ff0677ac */ /* 0x000e2c0008000800 */
.L_x_3:
[----:B--2---:R-:W-:Y:S05]  /*0670*/  @!P0 BRA `(.L_x_2) ;  /* 0x0000000000348947 */ /* 0x004fea0003800000 */
[----:B------:R-:W2:Y:S01]  /*0680*/  LDG.E R3, desc[UR4][R6.64] ;  /* 0x0000000406037981 */ /* 0x000ea2000c1e1900 */
[----:B------:R-:W-:Y:S05]  /*0690*/  WARPSYNC.ALL ;  /* 0x0000000000007948 */ /* 0x000fea0003800000 */
[----:B------:R-:W2:Y:S04]  /*06a0*/  LDG.E R10, desc[UR4][R8.64] ;  /* 0x00000004080a7981 */ /* 0x000ea8000c1e1900 */
[----:B------:R-:W3:Y:S04]  /*06b0*/  LDG.E R11, desc[UR4][R4.64+-0x4] ;  /* 0xfffffc04040b7981 */ /* 0x000ee8000c1e1900 */
[----:B------:R-:W4:Y:S01]  /*06c0*/  LDG.E R12, desc[UR4][R4.64+0x4] ;  /* 0x00000404040c7981 */ /* 0x000f22000c1e1900 */
[----:B------:R-:W-:Y:S06]  /*06d0*/  BAR.SYNC.DEFER_BLOCKING 0x0 ;  /* 0x0000000000007b1d */ /* 0x000fec0000010000 */
[----:B------:R-:W5:Y:S01]  /*06e0*/  LDG.E R13, desc[UR4][R4.64] ;  /* 0x00000004040d7981 */ /* 0x000f62000c1e1900 */
[----:B--2---:R-:W-:-:S04]  /*06f0*/  FADD R10, R3, R10 ;  /* 0x0000000a030a7221 */ /* 0x004fc80000000000 */
[----:B---3--:R-:W-:-:S04]  /*0700*/  FADD R11, R11, R10 ;  /* 0x0000000a0b0b7221 */ /* 0x008fc80000000000 */
[----:B----4-:R-:W-:Y:S01]  /*0710*/  FADD R12, R12, R11 ;  /* 0x0000000b0c0c7221 */ /* 0x010fe20000000000 */
[----:B-----5:R-:W-:-:S04]  /*0720*/  FMUL R13, R0, R13 ;  /* 0x0000000d000d7220 */ /* 0x020fc80000400000 */
[----:B0-----:R-:W-:-:S05]  /*0730*/  FFMA R13, R12, UR6, R13 ;  /* 0x000000060c0d7c23 */ /* 0x001fca000800000d */
[----:B------:R2:W-:Y:S02]  /*0740*/  STG.E desc[UR4][R4.64], R13 ;  /* 0x0000000d04007986 */ /* 0x0005e4000c101904 */
.L_x_2:
[----:B------:R-:W-:Y:S01]  /*0750*/  IADD3 R2, PT, PT, R2, 0x1, RZ ;  /* 0x0000000102027810 */ /* 0x000fe20007ffe0ff */
[----:B------:R-:W-:Y:S05]  /*0760*/  WARPSYNC.ALL ;  /* 0x0000000000007948 */ /* 0x000fea0003800000 */
[----:B------:R-:W-:Y:S01]  /*0770*/  BAR.SYNC.DEFER_BLOCKING 0x0 ;  /* 0x0000000000007b1d */ /* 0x000fe20000010000 */
[----:B------:R-:W-:-:S13]  /*0780*/  ISETP.NE.AND P1, PT, R2, RZ, PT ;  /* 0x000000ff0200720c */ /* 0x000fda0003f25270 */
[----:B------:R-:W-:Y:S05]  /*0790*/  @P1 BRA `(.L_x_3) ;  /* 0xfffffffc00b41947 */ /* 0x000fea000383ffff */
[----:B0-----:R-:W-:Y:S05]  /*07a0*/  EXIT ;  /* 0x000000000000794d */ /* 0x001fea0003800000 */
.L_x_4:
[----:B------:R-:W-:-:S00]  /*07b0*/  BRA `(.L_x_4) ;  /* 0xfffffffc00fc7947 */ /* 0x000fc0000383ffff */
[----:B------:R-:W-:-:S00]  /*07c0*/  NOP ;  /* 0x0000000000007918 */ /* 0x000fc00000000000 */
        /* <DEDUP_REMOVED lines=11> */
.L_x_5:


//--------------------- .nv.shared.reserved.0     --------------------------
	.section	.nv.shared.reserved.0,"aw",@nobits
	.weak		__nv_reservedSMEM_offset_0_alias
	.size		__nv_reservedSMEM_offset_0_alias, 0, 64
	.other		__nv_reservedSMEM_offset_0_alias,@"STO_CUDA_RESERVED_SHARED STV_DEFAULT"
__nv_reservedSMEM_offset_0_alias:
	.zero		0
	.zero		64


//--------------------- .nv.constant0._Z9diffusionPfmfii --------------------------
	.section	.nv.constant0._Z9diffusionPfmfii,"a",@progbits
	.sectionflags	@""
	.align	4
.nv.constant0._Z9diffusionPfmfii:
	.zero		924


//--------------------- SYMBOLS --------------------------

	.type		.nv.reservedSmem.offset0,@object
	.size		.nv.reservedSmem.offset0,0x4
